//
// Generated by NVIDIA NVVM Compiler
//
// Compiler Build ID: CL-36424714
// Cuda compilation tools, release 13.0, V13.0.88
// Based on NVVM 20.0.0
//

.version 9.0
.target sm_100
.address_size 64

	// .globl	dnorm_kernel

.visible .entry dnorm_kernel(
	.param .u64 .ptr .align 1 dnorm_kernel_param_0,
	.param .u32 dnorm_kernel_param_1,
	.param .f32 dnorm_kernel_param_2,
	.param .f32 dnorm_kernel_param_3
)
{
	.reg .pred 	%p<2>;
	.reg .b32 	%r<6>;
	.reg .b32 	%f<2>;
	.reg .b64 	%rd<5>;

	ld.param.u64 	%rd1, [dnorm_kernel_param_0];
	ld.param.u32 	%r2, [dnorm_kernel_param_1];
	ld.param.f32 	%f1, [dnorm_kernel_param_3];
	mov.u32 	%r3, %ctaid.x;
	mov.u32 	%r4, %ntid.x;
	mov.u32 	%r5, %tid.x;
	mad.lo.s32 	%r1, %r3, %r4, %r5;
	setp.ge.s32 	%p1, %r1, %r2;
	@%p1 bra 	$L__BB0_2;
	cvta.to.global.u64 	%rd2, %rd1;
	mul.wide.s32 	%rd3, %r1, 4;
	add.s64 	%rd4, %rd2, %rd3;
	st.global.f32 	[%rd4], %f1;
$L__BB0_2:
	ret;

}


// ===== COMPILED SASS (sm_100) =====

	.target	sm_100

	.elftype	@"ET_EXEC"


//--------------------- .note.nv.tkinfo           --------------------------
	.section	.note.nv.tkinfo,"",@"SHT_NOTE"
	.sectionflags	@"SHF_NOTE_NV_TKINFO"
	.tkinfo
        /*0018*/ 	.word	0x00000002
        /*0030*/ 	.string	""
        /*0030*/ 	.string	"ptxas"
        /*0030*/ 	.string	"Cuda compilation tools, release 13.0, V13.0.88"
        /*0030*/ 	.string	"Build cuda_13.0.r13.0/compiler.36424714_0"
        /*0030*/ 	.string	"-arch sm_100 -m 64 "



//--------------------- .note.nv.cuinfo           --------------------------
	.section	.note.nv.cuinfo,"",@"SHT_NOTE"
	.sectionflags	@"SHF_NOTE_NV_CUINFO"
        /*0018*/ 	.short	0x0002
        /*001a*/ 	.short	0x0064
        /*001c*/ 	.short	0x0082
	.zero		2


//--------------------- .nv.info                  --------------------------
	.section	.nv.info,"",@"SHT_CUDA_INFO"
	.align	4


	//----- nvinfo : EIATTR_REGCOUNT
	.align		4
        /*0000*/ 	.byte	0x04, 0x2f
        /*0002*/ 	.short	(.L_1 - .L_0)
	.align		4
.L_0:
        /*0004*/ 	.word	index@(dnorm_kernel)
        /*0008*/ 	.word	0x0000000a


	//----- nvinfo : EIATTR_FRAME_SIZE
	.align		4
.L_1:
        /*000c*/ 	.byte	0x04, 0x11
        /*000e*/ 	.short	(.L_3 - .L_2)
	.align		4
.L_2:
        /*0010*/ 	.word	index@(dnorm_kernel)
        /*0014*/ 	.word	0x00000000


	//----- nvinfo : EIATTR_MIN_STACK_SIZE
	.align		4
.L_3:
        /*0018*/ 	.byte	0x04, 0x12
        /*001a*/ 	.short	(.L_5 - .L_4)
	.align		4
.L_4:
        /*001c*/ 	.word	index@(dnorm_kernel)
        /*0020*/ 	.word	0x00000000
.L_5:


//--------------------- .nv.compat                --------------------------
	.section	.nv.compat,"",@"SHT_CUDA_COMPAT_INFO"
	.align	4
        /*0000*/ 	.byte	0x02, 0x09, 0x00, 0x00, 0x02, 0x02, 0x01, 0x00, 0x02, 0x05, 0x05, 0x00, 0x03, 0x07, 0x01, 0x01
        /*0010*/ 	.byte	0x02, 0x03, 0x00, 0x00, 0x02, 0x06, 0x01, 0x00, 0x04, 0x0b, 0x08, 0x00, 0x09, 0x00, 0x00, 0x00
        /*0020*/ 	.byte	0x00, 0x00, 0x00, 0x00


//--------------------- .nv.info.dnorm_kernel     --------------------------
	.section	.nv.info.dnorm_kernel,"",@"SHT_CUDA_INFO"
	.sectionflags	@""
	.align	4


	//----- nvinfo : EIATTR_CUDA_API_VERSION
	.align		4
        /*0000*/ 	.byte	0x04, 0x37
        /*0002*/ 	.short	(.L_7 - .L_6)
.L_6:
        /*0004*/ 	.word	0x00000082


	//----- nvinfo : EIATTR_KPARAM_INFO
	.align		4
.L_7:
        /*0008*/ 	.byte	0x04, 0x17
        /*000a*/ 	.short	(.L_9 - .L_8)
.L_8:
        /*000c*/ 	.word	0x00000000
        /*0010*/ 	.short	0x0003
        /*0012*/ 	.short	0x0010
        /*0014*/ 	.byte	0x00, 0xf0, 0x11, 0x00


	//----- nvinfo : EIATTR_KPARAM_INFO
	.align		4
.L_9:
        /*0018*/ 	.byte	0x04, 0x17
        /*001a*/ 	.short	(.L_11 - .L_10)
.L_10:
        /*001c*/ 	.word	0x00000000
        /*0020*/ 	.short	0x0002
        /*0022*/ 	.short	0x000c
        /*0024*/ 	.byte	0x00, 0xf0, 0x11, 0x00


	//----- nvinfo : EIATTR_KPARAM_INFO
	.align		4
.L_11:
        /*0028*/ 	.byte	0x04, 0x17
        /*002a*/ 	.short	(.L_13 - .L_12)
.L_12:
        /*002c*/ 	.word	0x00000000
        /*0030*/ 	.short	0x0001
        /*0032*/ 	.short	0x0008
        /*0034*/ 	.byte	0x00, 0xf0, 0x11, 0x00


	//----- nvinfo : EIATTR_KPARAM_INFO
	.align		4
.L_13:
        /*0038*/ 	.byte	0x04, 0x17
        /*003a*/ 	.short	(.L_15 - .L_14)
.L_14:
        /*003c*/ 	.word	0x00000000
        /*0040*/ 	.short	0x0000
        /*0042*/ 	.short	0x0000
        /*0044*/ 	.byte	0x00, 0xf5, 0x21, 0x00


	//----- nvinfo : EIATTR_SPARSE_MMA_MASK
	.align		4
.L_15:
        /*0048*/ 	.byte	0x03, 0x50
        /*004a*/ 	.short	0x0000


	//----- nvinfo : EIATTR_MAXREG_COUNT
	.align		4
        /*004c*/ 	.byte	0x03, 0x1b
        /*004e*/ 	.short	0x00ff


	//----- nvinfo : EIATTR_MERCURY_ISA_VERSION
	.align		4
        /*0050*/ 	.byte	0x03, 0x5f
        /*0052*/ 	.short	0x0101


	//----- nvinfo : EIATTR_VRC_CTA_INIT_COUNT
	.align		4
        /*0054*/ 	.byte	0x02, 0x4a
	.zero		1
	.zero		1


	//----- nvinfo : EIATTR_EXIT_INSTR_OFFSETS
	.align		4
        /*0058*/ 	.byte	0x04, 0x1c
        /*005a*/ 	.short	(.L_17 - .L_16)


	//   ....[0]....
.L_16:
        /*005c*/ 	.word	0x00000070


	//   ....[1]....
        /*0060*/ 	.word	0x000000d0


	//----- nvinfo : EIATTR_CBANK_PARAM_SIZE
	.align		4
.L_17:
        /*0064*/ 	.byte	0x03, 0x19
        /*0066*/ 	.short	0x0014


	//----- nvinfo : EIATTR_PARAM_CBANK
	.align		4
        /*0068*/ 	.byte	0x04, 0x0a
        /*006a*/ 	.short	(.L_19 - .L_18)
	.align		4
.L_18:
        /*006c*/ 	.word	index@(.nv.constant0.dnorm_kernel)
        /*0070*/ 	.short	0x0380
        /*0072*/ 	.short	0x0014


	//----- nvinfo : EIATTR_SW_WAR
	.align		4
.L_19:
        /*0074*/ 	.byte	0x04, 0x36
        /*0076*/ 	.short	(.L_21 - .L_20)
.L_20:
        /*0078*/ 	.word	0x00000008
.L_21:


//--------------------- .nv.callgraph             --------------------------
	.section	.nv.callgraph,"",@"SHT_CUDA_CALLGRAPH"
	.align	4
	.sectionentsize	8
	.align		4
        /*0000*/ 	.word	0x00000000
	.align		4
        /*0004*/ 	.word	0xffffffff
	.align		4
        /*0008*/ 	.word	0x00000000
	.align		4
        /*000c*/ 	.word	0xfffffffe
	.align		4
        /*0010*/ 	.word	0x00000000
	.align		4
        /*0014*/ 	.word	0xfffffffd
	.align		4
        /*0018*/ 	.word	0x00000000
	.align		4
        /*001c*/ 	.word	0xfffffffc


//--------------------- .text.dnorm_kernel        --------------------------
	.section	.text.dnorm_kernel,"ax",@progbits
	.align	128
        .global         dnorm_kernel
        .type           dnorm_kernel,@function
        .size           dnorm_kernel,(.L_x_1 - dnorm_kernel)
        .other          dnorm_kernel,@"STO_CUDA_ENTRY STV_DEFAULT"
dnorm_kernel:
.text.dnorm_kernel:
[----:B------:R-:W-:Y:S01]  /*0000*/  LDC R1, c[0x0][0x37c] ;  /* 0x0000df00ff017b82 */ /* 0x000fe20000000800 */
[----:B------:R-:W0:Y:S07]  /*0010*/  S2R R0, SR_TID.X ;  /* 0x0000000000007919 */ /* 0x000e2e0000002100 */
[----:B------:R-:W0:Y:S01]  /*0020*/  S2UR UR4, SR_CTAID.X ;  /* 0x00000000000479c3 */ /* 0x000e220000002500 */
[----:B------:R-:W1:Y:S07]  /*0030*/  LDCU UR5, c[0x0][0x388] ;  /* 0x00007100ff0577ac */ /* 0x000e6e0008000800 */
[----:B------:R-:W0:Y:S02]  /*0040*/  LDC R5, c[0x0][0x360] ;  /* 0x0000d800ff057b82 */ /* 0x000e240000000800 */
[----:B0-----:R-:W-:-:S05]  /*0050*/  IMAD R5, R5, UR4, R0 ;  /* 0x0000000405057c24 */ /* 0x001fca000f8e0200 */
[----:B-1----:R-:W-:-:S13]  /*0060*/  ISETP.GE.AND P0, PT, R5, UR5, PT ;  /* 0x0000000505007c0c */ /* 0x002fda000bf06270 */
[----:B------:R-:W-:Y:S05]  /*0070*/  @P0 EXIT ;  /* 0x000000000000094d */ /* 0x000fea0003800000 */
[----:B------:R-:W0:Y:S01]  /*0080*/  LDC.64 R2, c[0x0][0x380] ;  /* 0x0000e000ff027b82 */ /* 0x000e220000000a00 */
[----:B------:R-:W1:Y:S07]  /*0090*/  LDCU.64 UR4, c[0x0][0x358] ;  /* 0x00006b00ff0477ac */ /* 0x000e6e0008000a00 */
[----:B------:R-:W1:Y:S01]  /*00a0*/  LDC R7, c[0x0][0x390] ;  /* 0x0000e400ff077b82 */ /* 0x000e620000000800 */
[----:B0-----:R-:W-:-:S05]  /*00b0*/  IMAD.WIDE R2, R5, 0x4, R2 ;  /* 0x0000000405027825 */ /* 0x001fca00078e0202 */
[----:B-1----:R-:W-:Y:S01]  /*00c0*/  STG.E desc[UR4][R2.64], R7 ;  /* 0x0000000702007986 */ /* 0x002fe2000c101904 */
[----:B------:R-:W-:Y:S05]  /*00d0*/  EXIT ;  /* 0x000000000000794d */ /* 0x000fea0003800000 */
.L_x_0:
[----:B------:R-:W-:-:S00]  /*00e0*/  BRA `(.L_x_0) ;  /* 0xfffffffc00fc7947 */ /* 0x000fc0000383ffff */
[----:B------:R-:W-:-:S00]  /*00f0*/  NOP ;  /* 0x0000000000007918 */ /* 0x000fc00000000000 */
        /* <DEDUP_REMOVED lines=8> */
.L_x_1:


//--------------------- .nv.shared.reserved.0     --------------------------
	.section	.nv.shared.reserved.0,"aw",@nobits
	.weak		__nv_reservedSMEM_offset_0_alias
	.size		__nv_reservedSMEM_offset_0_alias, 0, 64
	.other		__nv_reservedSMEM_offset_0_alias,@"STO_CUDA_RESERVED_SHARED STV_DEFAULT"
__nv_reservedSMEM_offset_0_alias:
	.zero		0
	.zero		64


//--------------------- .nv.constant0.dnorm_kernel --------------------------
	.section	.nv.constant0.dnorm_kernel,"a",@progbits
	.sectionflags	@""
	.align	4
.nv.constant0.dnorm_kernel:
	.zero		916


//--------------------- SYMBOLS --------------------------

	.type		.nv.reservedSmem.offset0,@object
	.size		.nv.reservedSmem.offset0,0x4
